	.headerflags	@"EF_CUDA_TEXMODE_UNIFIED EF_CUDA_64BIT_ADDRESS EF_CUDA_SM86 EF_CUDA_VIRTUAL_SM(EF_CUDA_SM86)"
	.elftype	@"ET_EXEC"


//--------------------- .nv.info                  --------------------------
	.section	.nv.info,"",@"SHT_CUDA_INFO"
	.align	4


	//----- nvinfo : EIATTR_REGCOUNT
	.align		4
        /*0000*/ 	.byte	0x04, 0x2f
        /*0002*/ 	.short	(.L_2 - .L_1)
	.align		4
.L_1:
        /*0004*/ 	.word	index@(triton_poi_fused__scaled_dot_product_flash_attention__to_copy_add_mean_mul_pow_rsqrt_3)
        /*0008*/ 	.word	0x00000028


	//----- nvinfo : EIATTR_MIN_STACK_SIZE
	.align		4
.L_2:
        /*000c*/ 	.byte	0x04, 0x12
        /*000e*/ 	.short	(.L_4 - .L_3)
	.align		4
.L_3:
        /*0010*/ 	.word	index@(triton_poi_fused__scaled_dot_product_flash_attention__to_copy_add_mean_mul_pow_rsqrt_3)
        /*0014*/ 	.word	0x00000000


	//----- nvinfo : EIATTR_FRAME_SIZE
	.align		4
.L_4:
        /*0018*/ 	.byte	0x04, 0x11
        /*001a*/ 	.short	(.L_6 - .L_5)
	.align		4
.L_5:
        /*001c*/ 	.word	index@(triton_poi_fused__scaled_dot_product_flash_attention__to_copy_add_mean_mul_pow_rsqrt_3)
        /*0020*/ 	.word	0x00000000


	//----- nvinfo : EIATTR_MIN_STACK_SIZE
	.align		4
.L_6:
        /*0024*/ 	.byte	0x04, 0x12
        /*0026*/ 	.short	(.L_8 - .L_7)
	.align		4
.L_7:
        /*0028*/ 	.word	index@(triton_poi_fused__scaled_dot_product_flash_attention__to_copy_add_mean_mul_pow_rsqrt_3)
        /*002c*/ 	.word	0x00000000
.L_8:


//--------------------- .nv.info.triton_poi_fused__scaled_dot_product_flash_attention__to_copy_add_mean_mul_pow_rsqrt_3 --------------------------
	.section	.nv.info.triton_poi_fused__scaled_dot_product_flash_attention__to_copy_add_mean_mul_pow_rsqrt_3,"",@"SHT_CUDA_INFO"
	.sectionflags	@""
	.align	4


	//----- nvinfo : EIATTR_CUDA_API_VERSION
	.align		4
        /*0000*/ 	.byte	0x04, 0x37
        /*0002*/ 	.short	(.L_10 - .L_9)
.L_9:
        /*0004*/ 	.word	0x0000007c


	//----- nvinfo : EIATTR_SW2861232_WAR
	.align		4
.L_10:
        /*0008*/ 	.byte	0x01, 0x35
	.zero		2


	//----- nvinfo : EIATTR_PARAM_CBANK
	.align		4
        /*000c*/ 	.byte	0x04, 0x0a
        /*000e*/ 	.short	(.L_12 - .L_11)
	.align		4
.L_11:
        /*0010*/ 	.word	index@(.nv.constant0.triton_poi_fused__scaled_dot_product_flash_attention__to_copy_add_mean_mul_pow_rsqrt_3)
        /*0014*/ 	.short	0x0160
        /*0016*/ 	.short	0x0060


	//----- nvinfo : EIATTR_CBANK_PARAM_SIZE
	.align		4
.L_12:
        /*0018*/ 	.byte	0x03, 0x19
        /*001a*/ 	.short	0x0060


	//----- nvinfo : EIATTR_KPARAM_INFO
	.align		4
        /*001c*/ 	.byte	0x04, 0x17
        /*001e*/ 	.short	(.L_14 - .L_13)
.L_13:
        /*0020*/ 	.word	0x00000000
        /*0024*/ 	.short	0x000b
        /*0026*/ 	.short	0x0058
        /*0028*/ 	.byte	0x00, 0xf4, 0x21, 0x00


	//----- nvinfo : EIATTR_KPARAM_INFO
	.align		4
.L_14:
        /*002c*/ 	.byte	0x04, 0x17
        /*002e*/ 	.short	(.L_16 - .L_15)
.L_15:
        /*0030*/ 	.word	0x00000000
        /*0034*/ 	.short	0x000a
        /*0036*/ 	.short	0x0050
        /*0038*/ 	.byte	0x00, 0xf0, 0x11, 0x00


	//----- nvinfo : EIATTR_KPARAM_INFO
	.align		4
.L_16:
        /*003c*/ 	.byte	0x04, 0x17
        /*003e*/ 	.short	(.L_18 - .L_17)
.L_17:
        /*0040*/ 	.word	0x00000000
        /*0044*/ 	.short	0x0009
        /*0046*/ 	.short	0x0048
        /*0048*/ 	.byte	0x00, 0xf4, 0x21, 0x00


	//----- nvinfo : EIATTR_KPARAM_INFO
	.align		4
.L_18:
        /*004c*/ 	.byte	0x04, 0x17
        /*004e*/ 	.short	(.L_20 - .L_19)
.L_19:
        /*0050*/ 	.word	0x00000000
        /*0054*/ 	.short	0x0008
        /*0056*/ 	.short	0x0040
        /*0058*/ 	.byte	0x00, 0xf4, 0x21, 0x00


	//----- nvinfo : EIATTR_KPARAM_INFO
	.align		4
.L_20:
        /*005c*/ 	.byte	0x04, 0x17
        /*005e*/ 	.short	(.L_22 - .L_21)
.L_21:
        /*0060*/ 	.word	0x00000000
        /*0064*/ 	.short	0x0007
        /*0066*/ 	.short	0x0038
        /*0068*/ 	.byte	0x00, 0xf4, 0x21, 0x00


	//----- nvinfo : EIATTR_KPARAM_INFO
	.align		4
.L_22:
        /*006c*/ 	.byte	0x04, 0x17
        /*006e*/ 	.short	(.L_24 - .L_23)
.L_23:
        /*0070*/ 	.word	0x00000000
        /*0074*/ 	.short	0x0006
        /*0076*/ 	.short	0x0030
        /*0078*/ 	.byte	0x00, 0xf4, 0x21, 0x00


	//----- nvinfo : EIATTR_KPARAM_INFO
	.align		4
.L_24:
        /*007c*/ 	.byte	0x04, 0x17
        /*007e*/ 	.short	(.L_26 - .L_25)
.L_25:
        /*0080*/ 	.word	0x00000000
        /*0084*/ 	.short	0x0005
        /*0086*/ 	.short	0x0028
        /*0088*/ 	.byte	0x00, 0xf4, 0x21, 0x00


	//----- nvinfo : EIATTR_KPARAM_INFO
	.align		4
.L_26:
        /*008c*/ 	.byte	0x04, 0x17
        /*008e*/ 	.short	(.L_28 - .L_27)
.L_27:
        /*0090*/ 	.word	0x00000000
        /*0094*/ 	.short	0x0004
        /*0096*/ 	.short	0x0020
        /*0098*/ 	.byte	0x00, 0xf4, 0x21, 0x00


	//----- nvinfo : EIATTR_KPARAM_INFO
	.align		4
.L_28:
        /*009c*/ 	.byte	0x04, 0x17
        /*009e*/ 	.short	(.L_30 - .L_29)
.L_29:
        /*00a0*/ 	.word	0x00000000
        /*00a4*/ 	.short	0x0003
        /*00a6*/ 	.short	0x0018
        /*00a8*/ 	.byte	0x00, 0xf4, 0x21, 0x00


	//----- nvinfo : EIATTR_KPARAM_INFO
	.align		4
.L_30:
        /*00ac*/ 	.byte	0x04, 0x17
        /*00ae*/ 	.short	(.L_32 - .L_31)
.L_31:
        /*00b0*/ 	.word	0x00000000
        /*00b4*/ 	.short	0x0002
        /*00b6*/ 	.short	0x0010
        /*00b8*/ 	.byte	0x00, 0xf4, 0x21, 0x00


	//----- nvinfo : EIATTR_KPARAM_INFO
	.align		4
.L_32:
        /*00bc*/ 	.byte	0x04, 0x17
        /*00be*/ 	.short	(.L_34 - .L_33)
.L_33:
        /*00c0*/ 	.word	0x00000000
        /*00c4*/ 	.short	0x0001
        /*00c6*/ 	.short	0x0008
        /*00c8*/ 	.byte	0x00, 0xf4, 0x21, 0x00


	//----- nvinfo : EIATTR_KPARAM_INFO
	.align		4
.L_34:
        /*00cc*/ 	.byte	0x04, 0x17
        /*00ce*/ 	.short	(.L_36 - .L_35)
.L_35:
        /*00d0*/ 	.word	0x00000000
        /*00d4*/ 	.short	0x0000
        /*00d6*/ 	.short	0x0000
        /*00d8*/ 	.byte	0x00, 0xf4, 0x21, 0x00


	//----- nvinfo : EIATTR_MAXREG_COUNT
	.align		4
.L_36:
        /*00dc*/ 	.byte	0x03, 0x1b
        /*00de*/ 	.short	0x00ff


	//----- nvinfo : EIATTR_EXIT_INSTR_OFFSETS
	.align		4
        /*00e0*/ 	.byte	0x04, 0x1c
        /*00e2*/ 	.short	(.L_38 - .L_37)


	//   ....[0]....
.L_37:
        /*00e4*/ 	.word	0x00001280


	//----- nvinfo : EIATTR_REQNTID
	.align		4
.L_38:
        /*00e8*/ 	.byte	0x04, 0x10
        /*00ea*/ 	.short	(.L_40 - .L_39)
.L_39:
        /*00ec*/ 	.word	0x00000100
        /*00f0*/ 	.word	0x00000001
        /*00f4*/ 	.word	0x00000001
.L_40:


//--------------------- .nv.callgraph             --------------------------
	.section	.nv.callgraph,"",@"SHT_CUDA_CALLGRAPH"
	.align	4
	.sectionentsize	8
	.align		4
        /*0000*/ 	.word	0x00000000
	.align		4
        /*0004*/ 	.word	0xffffffff
	.align		4
        /*0008*/ 	.word	0x00000000
	.align		4
        /*000c*/ 	.word	0xfffffffe
	.align		4
        /*0010*/ 	.word	0x00000000
	.align		4
        /*0014*/ 	.word	0xfffffffd
	.align		4
        /*0018*/ 	.word	0x00000000
	.align		4
        /*001c*/ 	.word	0xfffffffc


//--------------------- .nv.rel.action            --------------------------
	.section	.nv.rel.action,"",@"SHT_CUDA_RELOCINFO"
	.align	8
	.sectionentsize	8
        /*0000*/ 	.byte	0x73, 0x00, 0x00, 0x00, 0x00, 0x00, 0x00, 0x00, 0x00, 0x00, 0x00, 0x11, 0x25, 0x00, 0x05, 0x36


//--------------------- .nv.constant4             --------------------------
	.section	.nv.constant4,"a",@progbits
	.align	8
	.align		8
.nv.constant4:
        /*0000*/ 	.dword	_$_str


//--------------------- .nv.constant0.triton_poi_fused__scaled_dot_product_flash_attention__to_copy_add_mean_mul_pow_rsqrt_3 --------------------------
	.section	.nv.constant0.triton_poi_fused__scaled_dot_product_flash_attention__to_copy_add_mean_mul_pow_rsqrt_3,"a",@progbits
	.sectionflags	@""
	.align	4
.nv.constant0.triton_poi_fused__scaled_dot_product_flash_attention__to_copy_add_mean_mul_pow_rsqrt_3:
	.zero		448


//--------------------- .text.triton_poi_fused__scaled_dot_product_flash_attention__to_copy_add_mean_mul_pow_rsqrt_3 --------------------------
	.section	.text.triton_poi_fused__scaled_dot_product_flash_attention__to_copy_add_mean_mul_pow_rsqrt_3,"ax",@progbits
	.sectioninfo	@"SHI_REGISTERS=40"
	.align	128
        .global         triton_poi_fused__scaled_dot_product_flash_attention__to_copy_add_mean_mul_pow_rsqrt_3
        .type           triton_poi_fused__scaled_dot_product_flash_attention__to_copy_add_mean_mul_pow_rsqrt_3,@function
        .size           triton_poi_fused__scaled_dot_product_flash_attention__to_copy_add_mean_mul_pow_rsqrt_3,(.L_x_1 - triton_poi_fused__scaled_dot_product_flash_attention__to_copy_add_mean_mul_pow_rsqrt_3)
        .other          triton_poi_fused__scaled_dot_product_flash_attention__to_copy_add_mean_mul_pow_rsqrt_3,@"STO_CUDA_ENTRY STV_DEFAULT"
triton_poi_fused__scaled_dot_product_flash_attention__to_copy_add_mean_mul_pow_rsqrt_3:
.text.triton_poi_fused__scaled_dot_product_flash_attention__to_copy_add_mean_mul_pow_rsqrt_3:
[----:B------:R-:W-:Y:S02]  /*0000*/  MOV R1, c[0x0][0x28] ;  /* 0x00000a0000017a02 */ /* 0x000fe40000000f00 */
[----:B------:R-:W0:Y:S01]  /*0010*/  S2R R0, SR_TID.X ;  /* 0x0000000000007919 */ /* 0x000e220000002100 */
[----:B------:R-:W-:Y:S01]  /*0020*/  MOV R8, 0x4 ;  /* 0x0000000400087802 */ /* 0x000fe20000000f00 */
[----:B------:R-:W-:Y:S02]  /*0030*/  ULDC.64 UR4, c[0x0][0x118] ;  /* 0x0000460000047ab9 */ /* 0x000fe40000000a00 */
[----:B------:R-:W1:Y:S01]  /*0040*/  S2R R5, SR_CTAID.X ;  /* 0x0000000000057919 */ /* 0x000e620000002500 */
[----:B0-----:R-:W-:Y:S01]  /*0050*/  IMAD.SHL.U32 R0, R0, 0x4, RZ ;  /* 0x0000000400007824 */ /* 0x001fe200078e00ff */
[----:B-1----:R-:W-:-:S04]  /*0060*/  SHF.R.S32.HI R7, RZ, 0x15, R5 ;  /* 0x00000015ff077819 */ /* 0x002fc80000011405 */
[----:B------:R-:W-:Y:S02]  /*0070*/  LOP3.LUT R0, R0, 0x3fc, RZ, 0xc0, !PT ;  /* 0x000003fc00007812 */ /* 0x000fe400078ec0ff */
[----:B------:R-:W-:Y:S02]  /*0080*/  SGXT R7, R7, 0x1 ;  /* 0x000000010707781a */ /* 0x000fe40000000200 */
[----:B------:R-:W-:Y:S02]  /*0090*/  LEA R2, R5, R0, 0xa ;  /* 0x0000000005027211 */ /* 0x000fe400078e50ff */
[----:B------:R-:W-:Y:S02]  /*00a0*/  SHF.R.U32.HI R9, RZ, 0x15, R5 ;  /* 0x00000015ff097819 */ /* 0x000fe40000011605 */
[----:B------:R-:W-:Y:S02]  /*00b0*/  IADD3 R4, R2, 0x1, RZ ;  /* 0x0000000102047810 */ /* 0x000fe40007ffe0ff */
[----:B------:R-:W-:-:S02]  /*00c0*/  SGXT.U32 R9, R9, 0x1 ;  /* 0x000000010909781a */ /* 0x000fc40000000000 */
[C---:B------:R-:W-:Y:S02]  /*00d0*/  LEA.HI R0, R7.reuse, R4, RZ, 0x7 ;  /* 0x0000000407007211 */ /* 0x040fe400078f38ff */
[----:B------:R-:W-:Y:S02]  /*00e0*/  LEA.HI R17, R7, R2, RZ, 0x7 ;  /* 0x0000000207117211 */ /* 0x000fe400078f38ff */
[----:B------:R-:W-:-:S05]  /*00f0*/  LOP3.LUT R3, R0, 0xff80, RZ, 0xc0, !PT ;  /* 0x0000ff8000037812 */ /* 0x000fca00078ec0ff */
[----:B------:R-:W-:-:S05]  /*0100*/  IMAD.IADD R3, R4, 0x1, -R3 ;  /* 0x0000000104037824 */ /* 0x000fca00078e0a03 */
[----:B------:R-:W-:-:S04]  /*0110*/  LOP3.LUT R0, R3, 0x80, RZ, 0xc0, !PT ;  /* 0x0000008003007812 */ /* 0x000fc800078ec0ff */
[----:B------:R-:W-:Y:S02]  /*0120*/  LEA.HI R0, R0, R3, RZ, 0x19 ;  /* 0x0000000300007211 */ /* 0x000fe400078fc8ff */
[----:B------:R-:W-:Y:S02]  /*0130*/  SHF.R.S32.HI R3, RZ, 0x7, R17 ;  /* 0x00000007ff037819 */ /* 0x000fe40000011411 */
[----:B------:R-:W-:Y:S01]  /*0140*/  PRMT R5, R0, 0x8880, RZ ;  /* 0x0000888000057816 */ /* 0x000fe200000000ff */
[----:B------:R-:W-:Y:S02]  /*0150*/  IMAD.IADD R0, R4, 0x1, R9 ;  /* 0x0000000104007824 */ /* 0x000fe400078e0209 */
[----:B------:R-:W-:Y:S01]  /*0160*/  IMAD.WIDE R28, R3, R8, c[0x0][0x190] ;  /* 0x00006400031c7625 */ /* 0x000fe200078e0208 */
[----:B------:R-:W-:-:S04]  /*0170*/  SHF.R.S32.HI R5, RZ, 0x1, R5 ;  /* 0x00000001ff057819 */ /* 0x000fc80000011405 */
[----:B------:R-:W-:Y:S01]  /*0180*/  PRMT R36, R5, 0x9910, RZ ;  /* 0x0000991005247816 */ /* 0x000fe200000000ff */
[----:B------:R-:W2:Y:S01]  /*0190*/  LDG.E.EL R28, [R28.64] ;  /* 0x000000041c1c7981 */ /* 0x000ea2000c2e1900 */
[----:B------:R-:W-:Y:S02]  /*01a0*/  LOP3.LUT R5, R0, 0xfffffffe, RZ, 0xc0, !PT ;  /* 0xfffffffe00057812 */ /* 0x000fe400078ec0ff */
[----:B------:R-:W-:Y:S02]  /*01b0*/  IADD3 R0, R2, 0x3, RZ ;  /* 0x0000000302007810 */ /* 0x000fe40007ffe0ff */
[----:B------:R-:W-:Y:S02]  /*01c0*/  IADD3 R6, R4, -R5, RZ ;  /* 0x8000000504067210 */ /* 0x000fe40007ffe0ff */
[----:B------:R-:W-:Y:S01]  /*01d0*/  LEA.HI R4, R7, R0, RZ, 0x7 ;  /* 0x0000000007047211 */ /* 0x000fe200078f38ff */
[----:B------:R-:W-:-:S03]  /*01e0*/  IMAD.SHL.U32 R36, R36, 0x2, RZ ;  /* 0x0000000224247824 */ /* 0x000fc600078e00ff */
[----:B------:R-:W-:Y:S02]  /*01f0*/  LOP3.LUT R5, R4, 0xff80, RZ, 0xc0, !PT ;  /* 0x0000ff8004057812 */ /* 0x000fe400078ec0ff */
[----:B------:R-:W-:-:S03]  /*0200*/  LOP3.LUT R17, R17, 0xffffff80, RZ, 0xc0, !PT ;  /* 0xffffff8011117812 */ /* 0x000fc600078ec0ff */
[----:B------:R-:W-:Y:S01]  /*0210*/  IMAD.IADD R5, R0, 0x1, -R5 ;  /* 0x0000000100057824 */ /* 0x000fe200078e0a05 */
[----:B------:R-:W-:Y:S02]  /*0220*/  IADD3 R10, R17, R36, RZ ;  /* 0x00000024110a7210 */ /* 0x000fe40007ffe0ff */
[C---:B------:R-:W-:Y:S02]  /*0230*/  ISETP.GE.AND P0, PT, R6.reuse, 0x1, PT ;  /* 0x000000010600780c */ /* 0x040fe40003f06270 */
[----:B------:R-:W-:Y:S02]  /*0240*/  ISETP.GT.AND P2, PT, R6, RZ, PT ;  /* 0x000000ff0600720c */ /* 0x000fe40003f44270 */
[----:B------:R-:W-:Y:S02]  /*0250*/  LOP3.LUT R4, R5, 0x80, RZ, 0xc0, !PT ;  /* 0x0000008005047812 */ /* 0x000fe400078ec0ff */
[----:B------:R-:W-:Y:S02]  /*0260*/  MOV R27, 0x2 ;  /* 0x00000002001b7802 */ /* 0x000fe40000000f00 */
[----:B------:R-:W-:-:S02]  /*0270*/  IADD3 R6, R10, 0x1, RZ ;  /* 0x000000010a067810 */ /* 0x000fc40007ffe0ff */
[----:B------:R-:W-:Y:S01]  /*0280*/  LEA.HI R11, R4, R5, RZ, 0x19 ;  /* 0x00000005040b7211 */ /* 0x000fe200078fc8ff */
[-C--:B------:R-:W-:Y:S01]  /*0290*/  IMAD.WIDE R18, R10, R27.reuse, c[0x0][0x188] ;  /* 0x000062000a127625 */ /* 0x080fe200078e021b */
[----:B------:R-:W-:Y:S02]  /*02a0*/  PRMT R16, RZ, 0x7610, R16 ;  /* 0x00007610ff107816 */ /* 0x000fe40000000010 */
[----:B------:R-:W-:Y:S01]  /*02b0*/  PRMT R21, RZ, 0x7610, R21 ;  /* 0x00007610ff157816 */ /* 0x000fe20000000015 */
[-C--:B------:R-:W-:Y:S01]  /*02c0*/  IMAD.WIDE R14, R6, R27.reuse, c[0x0][0x188] ;  /* 0x00006200060e7625 */ /* 0x080fe200078e021b */
[----:B------:R-:W-:Y:S02]  /*02d0*/  PRMT R23, RZ, 0x7610, R23 ;  /* 0x00007610ff177816 */ /* 0x000fe40000000017 */
[----:B------:R-:W-:Y:S01]  /*02e0*/  PRMT R11, R11, 0x8880, RZ ;  /* 0x000088800b0b7816 */ /* 0x000fe200000000ff */
[----:B------:R-:W-:Y:S01]  /*02f0*/  IMAD.WIDE R4, R36, R27, c[0x0][0x198] ;  /* 0x0000660024047625 */ /* 0x000fe200078e021b */
[----:B------:R-:W-:Y:S01]  /*0300*/  PRMT R12, RZ, 0x7610, R12 ;  /* 0x00007610ff0c7816 */ /* 0x000fe2000000000c */
[----:B------:R0:W3:Y:S01]  /*0310*/  @!P0 LDG.E.EL.U16 R16, [R14.64] ;  /* 0x000000040e108981 */ /* 0x0000e2000c2e1500 */
[----:B------:R-:W-:-:S02]  /*0320*/  IADD3 R9, R0, R9, RZ ;  /* 0x0000000900097210 */ /* 0x000fc40007ffe0ff */
[----:B------:R-:W-:Y:S01]  /*0330*/  SHF.R.S32.HI R11, RZ, 0x1, R11 ;  /* 0x00000001ff0b7819 */ /* 0x000fe2000001140b */
[----:B------:R1:W4:Y:S01]  /*0340*/  @P2 LDG.E.EL.U16 R21, [R18.64] ;  /* 0x0000000412152981 */ /* 0x000322000c2e1500 */
[----:B------:R-:W-:-:S03]  /*0350*/  LOP3.LUT R9, R9, 0xfffffffe, RZ, 0xc0, !PT ;  /* 0xfffffffe09097812 */ /* 0x000fc600078ec0ff */
[----:B------:R5:W4:Y:S01]  /*0360*/  @!P0 LDG.E.EL.U16 R23, [R4.64+0x2] ;  /* 0x0000020404178981 */ /* 0x000b22000c2e1500 */
[----:B------:R-:W-:-:S03]  /*0370*/  PRMT R30, R11, 0x9910, RZ ;  /* 0x000099100b1e7816 */ /* 0x000fc600000000ff */
[----:B------:R5:W4:Y:S01]  /*0380*/  @P2 LDG.E.EL.U16 R12, [R4.64] ;  /* 0x00000004040c2981 */ /* 0x000b22000c2e1500 */
[----:B------:R-:W-:Y:S01]  /*0390*/  SHF.L.U32 R30, R30, 0x1, RZ ;  /* 0x000000011e1e7819 */ /* 0x000fe200000006ff */
[----:B------:R-:W-:Y:S01]  /*03a0*/  IMAD.IADD R9, R0, 0x1, -R9 ;  /* 0x0000000100097824 */ /* 0x000fe200078e0a09 */
[----:B0-----:R-:W-:Y:S01]  /*03b0*/  IADD3 R14, R2, 0x2, RZ ;  /* 0x00000002020e7810 */ /* 0x001fe20007ffe0ff */
[----:B------:R-:W-:Y:S01]  /*03c0*/  IMAD.WIDE R24, R3, R8, c[0x0][0x168] ;  /* 0x00005a0003187625 */ /* 0x000fe200078e0208 */
[----:B------:R-:W-:Y:S02]  /*03d0*/  IADD3 R26, R17, R30, RZ ;  /* 0x0000001e111a7210 */ /* 0x000fe40007ffe0ff */
[----:B------:R-:W-:Y:S02]  /*03e0*/  LEA.HI R7, R7, R14, RZ, 0x7 ;  /* 0x0000000e07077211 */ /* 0x000fe400078f38ff */
[----:B------:R-:W-:Y:S01]  /*03f0*/  ISETP.GE.AND P1, PT, R9, 0x1, PT ;  /* 0x000000010900780c */ /* 0x000fe20003f26270 */
[----:B------:R0:W4:Y:S01]  /*0400*/  LDG.E.EL R3, [R24.64] ;  /* 0x0000000418037981 */ /* 0x000122000c2e1900 */
[----:B------:R-:W-:-:S02]  /*0410*/  IADD3 R34, R26, 0x1, RZ ;  /* 0x000000011a227810 */ /* 0x000fc40007ffe0ff */
[----:B------:R-:W-:Y:S02]  /*0420*/  LOP3.LUT R7, R7, 0x80, RZ, 0xc0, !PT ;  /* 0x0000008007077812 */ /* 0x000fe400078ec0ff */
[----:B------:R-:W-:Y:S01]  /*0430*/  PRMT R0, RZ, 0x7610, R0 ;  /* 0x00007610ff007816 */ /* 0x000fe20000000000 */
[----:B-----5:R-:W-:Y:S01]  /*0440*/  IMAD.WIDE R4, R34, R27, c[0x0][0x188] ;  /* 0x0000620022047625 */ /* 0x020fe200078e021b */
[----:B------:R-:W-:-:S04]  /*0450*/  IADD3 R7, R14, -R7, RZ ;  /* 0x800000070e077210 */ /* 0x000fc80007ffe0ff */
[----:B------:R-:W-:Y:S01]  /*0460*/  PRMT R7, R7, 0x8880, RZ ;  /* 0x0000888007077816 */ /* 0x000fe200000000ff */
[----:B------:R5:W4:Y:S03]  /*0470*/  @!P1 LDG.E.EL.U16 R0, [R4.64] ;  /* 0x0000000404009981 */ /* 0x000b26000c2e1500 */
[----:B------:R-:W-:-:S04]  /*0480*/  SHF.R.S32.HI R7, RZ, 0x1, R7 ;  /* 0x00000001ff077819 */ /* 0x000fc80000011407 */
[----:B------:R-:W-:-:S05]  /*0490*/  PRMT R22, R7, 0x9910, RZ ;  /* 0x0000991007167816 */ /* 0x000fca00000000ff */
[----:B------:R-:W-:-:S05]  /*04a0*/  IMAD.SHL.U32 R22, R22, 0x2, RZ ;  /* 0x0000000216167824 */ /* 0x000fca00078e00ff */
[C---:B------:R-:W-:Y:S01]  /*04b0*/  IADD3 R20, R22.reuse, 0x1, R17 ;  /* 0x0000000116147810 */ /* 0x040fe20007ffe011 */
[----:B------:R-:W-:-:S04]  /*04c0*/  IMAD.WIDE R14, R22, R27, c[0x0][0x198] ;  /* 0x00006600160e7625 */ /* 0x000fc800078e021b */
[-C--:B0-----:R-:W-:Y:S01]  /*04d0*/  IMAD.WIDE R24, R20, R27.reuse, c[0x0][0x188] ;  /* 0x0000620014187625 */ /* 0x081fe200078e021b */
[----:B-1----:R0:W4:Y:S04]  /*04e0*/  LDG.E.EL.U16 R19, [R14.64+0x2] ;  /* 0x000002040e137981 */ /* 0x002128000c2e1500 */
[----:B------:R1:W4:Y:S01]  /*04f0*/  LDG.E.EL.U16 R18, [R24.64] ;  /* 0x0000000418127981 */ /* 0x000322000c2e1500 */
[----:B------:R-:W-:Y:S01]  /*0500*/  PRMT R37, RZ, 0x7610, R37 ;  /* 0x00007610ff257816 */ /* 0x000fe20000000025 */
[-C--:B------:R-:W-:Y:S01]  /*0510*/  IMAD.WIDE R6, R6, R27.reuse, c[0x0][0x160] ;  /* 0x0000580006067625 */ /* 0x080fe200078e021b */
[----:B------:R-:W-:Y:S02]  /*0520*/  PRMT R32, RZ, 0x7610, R32 ;  /* 0x00007610ff207816 */ /* 0x000fe40000000020 */
[----:B------:R-:W-:Y:S01]  /*0530*/  PRMT R35, RZ, 0x7610, R35 ;  /* 0x00007610ff237816 */ /* 0x000fe20000000023 */
[-C--:B------:R-:W-:Y:S01]  /*0540*/  IMAD.WIDE R10, R10, R27.reuse, c[0x0][0x160] ;  /* 0x000058000a0a7625 */ /* 0x080fe200078e021b */
[----:B------:R0:W4:Y:S03]  /*0550*/  @!P0 LDG.E.EL.U16 R37, [R6.64] ;  /* 0x0000000406258981 */ /* 0x000126000c2e1500 */
[----:B-----5:R-:W-:Y:S01]  /*0560*/  IMAD.WIDE R4, R36, R27, c[0x0][0x170] ;  /* 0x00005c0024047625 */ /* 0x020fe200078e021b */
[----:B------:R5:W4:Y:S01]  /*0570*/  @P2 LDG.E.EL.U16 R32, [R10.64] ;  /* 0x000000040a202981 */ /* 0x000b22000c2e1500 */
[----:B------:R-:W-:-:S02]  /*0580*/  PRMT R31, RZ, 0x7610, R31 ;  /* 0x00007610ff1f7816 */ /* 0x000fc4000000001f */
[----:B------:R-:W-:Y:S01]  /*0590*/  ISETP.GT.AND P3, PT, R9, RZ, PT ;  /* 0x000000ff0900720c */ /* 0x000fe20003f64270 */
[----:B------:R5:W4:Y:S01]  /*05a0*/  @!P0 LDG.E.EL.U16 R35, [R4.64+0x2] ;  /* 0x0000020404238981 */ /* 0x000b22000c2e1500 */
[----:B-1----:R-:W-:Y:S01]  /*05b0*/  PRMT R24, RZ, 0x7610, R24 ;  /* 0x00007610ff187816 */ /* 0x002fe20000000018 */
[-C--:B0-----:R-:W-:Y:S01]  /*05c0*/  IMAD.WIDE R6, R34, R27.reuse, c[0x0][0x160] ;  /* 0x0000580022067625 */ /* 0x081fe200078e021b */
[----:B------:R-:W-:Y:S01]  /*05d0*/  PRMT R13, RZ, 0x7610, R13 ;  /* 0x00007610ff0d7816 */ /* 0x000fe2000000000d */
[----:B------:R0:W4:Y:S01]  /*05e0*/  @P2 LDG.E.EL.U16 R31, [R4.64] ;  /* 0x00000004041f2981 */ /* 0x000122000c2e1500 */
[----:B------:R-:W-:Y:S01]  /*05f0*/  PRMT R14, RZ, 0x7610, R14 ;  /* 0x00007610ff0e7816 */ /* 0x000fe2000000000e */
[----:B-----5:R-:W-:Y:S02]  /*0600*/  IMAD.WIDE R10, R26, R27, c[0x0][0x160] ;  /* 0x000058001a0a7625 */ /* 0x020fe400078e021b */
[----:B------:R1:W5:Y:S01]  /*0610*/  @!P1 LDG.E.EL.U16 R24, [R6.64] ;  /* 0x0000000406189981 */ /* 0x000362000c2e1500 */
[----:B------:R-:W-:-:S02]  /*0620*/  PRMT R9, RZ, 0x7610, R9 ;  /* 0x00007610ff097816 */ /* 0x000fc40000000009 */
[----:B------:R-:W-:Y:S01]  /*0630*/  PRMT R15, RZ, 0x7610, R15 ;  /* 0x00007610ff0f7816 */ /* 0x000fe2000000000f */
[----:B------:R0:W5:Y:S01]  /*0640*/  @P3 LDG.E.EL.U16 R14, [R10.64] ;  /* 0x000000040a0e3981 */ /* 0x000162000c2e1500 */
[----:B-1----:R-:W-:-:S04]  /*0650*/  IMAD.WIDE R6, R26, R27, c[0x0][0x188] ;  /* 0x000062001a067625 */ /* 0x002fc800078e021b */
[----:B0-----:R-:W-:Y:S01]  /*0660*/  IMAD.WIDE R4, R30, R27, c[0x0][0x170] ;  /* 0x00005c001e047625 */ /* 0x001fe200078e021b */
[----:B------:R0:W5:Y:S04]  /*0670*/  @P3 LDG.E.EL.U16 R13, [R6.64] ;  /* 0x00000004060d3981 */ /* 0x000168000c2e1500 */
[----:B------:R1:W5:Y:S04]  /*0680*/  @!P1 LDG.E.EL.U16 R9, [R4.64+0x2] ;  /* 0x0000020404099981 */ /* 0x000368000c2e1500 */
[----:B------:R1:W5:Y:S01]  /*0690*/  @P3 LDG.E.EL.U16 R15, [R4.64] ;  /* 0x00000004040f3981 */ /* 0x000362000c2e1500 */
[----:B------:R-:W-:Y:S01]  /*06a0*/  MOV R34, RZ ;  /* 0x000000ff00227202 */ /* 0x000fe20000000f00 */
[----:B------:R-:W-:Y:S01]  /*06b0*/  IMAD.MOV.U32 R33, RZ, RZ, 0x3c000000 ;  /* 0x3c000000ff217424 */ /* 0x000fe200078e00ff */
[----:B------:R-:W-:Y:S01]  /*06c0*/  MOV R26, RZ ;  /* 0x000000ff001a7202 */ /* 0x000fe20000000f00 */
[----:B------:R-:W-:Y:S01]  /*06d0*/  IMAD.MOV.U32 R36, RZ, RZ, RZ ;  /* 0x000000ffff247224 */ /* 0x000fe200078e00ff */
[----:B------:R-:W-:Y:S01]  /*06e0*/  MOV R10, RZ ;  /* 0x000000ff000a7202 */ /* 0x000fe20000000f00 */
[----:B------:R-:W-:Y:S01]  /*06f0*/  IMAD.HI R25, R2, 0x2aaaaaab, RZ ;  /* 0x2aaaaaab02197827 */ /* 0x000fe200078e02ff */
[----:B--2---:R-:W-:-:S02]  /*0700*/  @P2 MOV R34, R28 ;  /* 0x0000001c00222202 */ /* 0x004fc40000000f00 */
[----:B------:R-:W-:-:S03]  /*0710*/  @!P0 MOV R26, R28 ;  /* 0x0000001c001a8202 */ /* 0x000fc60000000f00 */
[-C--:B0-----:R-:W-:Y:S02]  /*0720*/  FFMA R6, R34, R33.reuse, 9.9999999747524270788e-07 ;  /* 0x358637bd22067423 */ /* 0x081fe40000000021 */
[----:B------:R-:W-:-:S04]  /*0730*/  FFMA R26, R26, R33, 9.9999999747524270788e-07 ;  /* 0x358637bd1a1a7423 */ /* 0x000fc80000000021 */
[----:B------:R-:W1:Y:S08]  /*0740*/  MUFU.RSQ R7, R26 ;  /* 0x0000001a00077308 */ /* 0x000e700000001400 */
[----:B------:R-:W0:Y:S01]  /*0750*/  MUFU.RSQ R6, R6 ;  /* 0x0000000600067308 */ /* 0x000e220000001400 */
[----:B------:R-:W-:Y:S01]  /*0760*/  MOV R34, RZ ;  /* 0x000000ff00227202 */ /* 0x000fe20000000f00 */
[----:B---3--:R-:W-:Y:S01]  /*0770*/  IMAD.U32 R16, R16, 0x10000, RZ ;  /* 0x0001000010107824 */ /* 0x008fe200078e00ff */
[----:B----4-:R-:W-:-:S03]  /*0780*/  SHF.L.U32 R21, R21, 0x10, RZ ;  /* 0x0000001015157819 */ /* 0x010fc600000006ff */
[----:B-1----:R-:W-:Y:S01]  /*0790*/  FMUL R4, R7, R16 ;  /* 0x0000001007047220 */ /* 0x002fe20000400000 */
[----:B------:R-:W-:Y:S01]  /*07a0*/  IMAD.MOV.U32 R16, RZ, RZ, RZ ;  /* 0x000000ffff107224 */ /* 0x000fe200078e00ff */
[----:B------:R-:W-:Y:S01]  /*07b0*/  SHF.L.U32 R23, R23, 0x10, RZ ;  /* 0x0000001017177819 */ /* 0x000fe200000006ff */
[----:B0-----:R-:W-:Y:S01]  /*07c0*/  FMUL R21, R6, R21 ;  /* 0x0000001506157220 */ /* 0x001fe20000400000 */
[----:B------:R-:W-:Y:S01]  /*07d0*/  @!P1 MOV R16, R28 ;  /* 0x0000001c00109202 */ /* 0x000fe20000000f00 */
[----:B------:R-:W-:Y:S02]  /*07e0*/  IMAD.U32 R12, R12, 0x10000, RZ ;  /* 0x000100000c0c7824 */ /* 0x000fe400078e00ff */
[----:B------:R-:W-:Y:S02]  /*07f0*/  FFMA R4, -R4, R23, RZ ;  /* 0x0000001704047223 */ /* 0x000fe400000001ff */
[----:B------:R-:W-:Y:S01]  /*0800*/  @P0 FMUL R4, R21, R12 ;  /* 0x0000000c15040220 */ /* 0x000fe20000400000 */
[----:B------:R-:W-:Y:S01]  /*0810*/  IADD3 R12, R2, -R17, RZ ;  /* 0x80000011020c7210 */ /* 0x000fe20007ffe0ff */
[----:B------:R-:W-:-:S03]  /*0820*/  FFMA R5, R16, R33, 9.9999999747524270788e-07 ;  /* 0x358637bd10057423 */ /* 0x000fc60000000021 */
[----:B------:R-:W-:-:S03]  /*0830*/  PRMT R7, R12, 0x8880, RZ ;  /* 0x000088800c077816 */ /* 0x000fc600000000ff */
[----:B------:R-:W0:Y:S01]  /*0840*/  MUFU.RSQ R5, R5 ;  /* 0x0000000500057308 */ /* 0x000e220000001400 */
[----:B------:R-:W-:Y:S01]  /*0850*/  SHF.R.S32.HI R7, RZ, 0x1, R7 ;  /* 0x00000001ff077819 */ /* 0x000fe20000011407 */
[--C-:B------:R-:W-:Y:S01]  /*0860*/  @P2 IMAD.MOV.U32 R34, RZ, RZ, R3.reuse ;  /* 0x000000ffff222224 */ /* 0x100fe200078e0003 */
[----:B------:R-:W-:Y:S02]  /*0870*/  MOV R6, RZ ;  /* 0x000000ff00067202 */ /* 0x000fe40000000f00 */
[----:B------:R-:W-:Y:S01]  /*0880*/  MOV R26, RZ ;  /* 0x000000ff001a7202 */ /* 0x000fe20000000f00 */
[----:B------:R-:W-:Y:S01]  /*0890*/  @P3 IMAD.MOV.U32 R26, RZ, RZ, R3 ;  /* 0x000000ffff1a3224 */ /* 0x000fe200078e0003 */
[-C--:B------:R-:W-:Y:S02]  /*08a0*/  @!P0 MOV R10, R3.reuse ;  /* 0x00000003000a8202 */ /* 0x080fe40000000f00 */
[----:B------:R-:W-:Y:S02]  /*08b0*/  @!P1 MOV R36, R3 ;  /* 0x0000000300249202 */ /* 0x000fe40000000f00 */
[----:B------:R-:W-:-:S02]  /*08c0*/  @P3 MOV R6, R28 ;  /* 0x0000001c00063202 */ /* 0x000fc40000000f00 */
[----:B------:R-:W-:Y:S01]  /*08d0*/  PRMT R7, R7, 0x9910, RZ ;  /* 0x0000991007077816 */ /* 0x000fe200000000ff */
[-C--:B------:R-:W-:Y:S01]  /*08e0*/  FFMA R3, R3, R33.reuse, 9.9999999747524270788e-07 ;  /* 0x358637bd03037423 */ /* 0x080fe20000000021 */
[-C--:B------:R-:W-:Y:S01]  /*08f0*/  FFMA R28, R28, R33.reuse, 9.9999999747524270788e-07 ;  /* 0x358637bd1c1c7423 */ /* 0x080fe20000000021 */
[-C--:B------:R-:W-:Y:S01]  /*0900*/  FFMA R34, R34, R33.reuse, 9.9999999747524270788e-07 ;  /* 0x358637bd22227423 */ /* 0x080fe20000000021 */
[-C--:B------:R-:W-:Y:S01]  /*0910*/  FFMA R29, R10, R33.reuse, 9.9999999747524270788e-07 ;  /* 0x358637bd0a1d7423 */ /* 0x080fe20000000021 */
[-C--:B------:R-:W-:Y:S01]  /*0920*/  FFMA R36, R36, R33.reuse, 9.9999999747524270788e-07 ;  /* 0x358637bd24247423 */ /* 0x080fe20000000021 */
[-C--:B------:R-:W-:Y:S01]  /*0930*/  FFMA R26, R26, R33.reuse, 9.9999999747524270788e-07 ;  /* 0x358637bd1a1a7423 */ /* 0x080fe20000000021 */
[----:B------:R-:W-:Y:S01]  /*0940*/  FFMA R33, R6, R33, 9.9999999747524270788e-07 ;  /* 0x358637bd06217423 */ /* 0x000fe20000000021 */
[----:B------:R-:W-:Y:S01]  /*0950*/  MOV R6, R7 ;  /* 0x0000000700067202 */ /* 0x000fe20000000f00 */
[----:B------:R-:W-:Y:S01]  /*0960*/  IMAD.U32 R10, R0, 0x10000, RZ ;  /* 0x00010000000a7824 */ /* 0x000fe200078e00ff */
[----:B------:R-:W-:-:S02]  /*0970*/  SHF.R.U32.HI R0, RZ, 0x1f, R25 ;  /* 0x0000001fff007819 */ /* 0x000fc40000011619 */
[----:B------:R-:W-:Y:S02]  /*0980*/  SHF.L.U32 R6, R6, 0x1, RZ ;  /* 0x0000000106067819 */ /* 0x000fe400000006ff */
[----:B------:R-:W-:Y:S01]  /*0990*/  LEA.HI.SX32 R25, R25, R0, 0x17 ;  /* 0x0000000019197211 */ /* 0x000fe200078fbaff */
[----:B0-----:R-:W-:Y:S01]  /*09a0*/  FMUL R0, R5, R10 ;  /* 0x0000000a05007220 */ /* 0x001fe20000400000 */
[C---:B------:R-:W-:Y:S01]  /*09b0*/  IADD3 R10, R6.reuse, 0x1, R17 ;  /* 0x00000001060a7810 */ /* 0x040fe20007ffe011 */
[----:B------:R-:W-:-:S04]  /*09c0*/  IMAD.WIDE R16, R6, R27, c[0x0][0x170] ;  /* 0x00005c0006107625 */ /* 0x000fc800078e021b */
[-C--:B------:R-:W-:Y:S01]  /*09d0*/  IMAD.WIDE R6, R6, R27.reuse, c[0x0][0x198] ;  /* 0x0000660006067625 */ /* 0x080fe200078e021b */
[----:B------:R0:W2:Y:S05]  /*09e0*/  LDG.E.EL.U16 R5, [R16.64+0x2] ;  /* 0x0000020410057981 */ /* 0x0000aa000c2e1500 */
[----:B------:R1:W3:Y:S02]  /*09f0*/  LDG.E.EL.U16 R6, [R6.64+0x2] ;  /* 0x0000020406067981 */ /* 0x0002e4000c2e1500 */
[----:B-1----:R-:W1:Y:S01]  /*0a00*/  MUFU.RSQ R7, R28 ;  /* 0x0000001c00077308 */ /* 0x002e620000001400 */
[----:B0-----:R-:W-:Y:S01]  /*0a10*/  IMAD.WIDE R16, R10, R27, c[0x0][0x160] ;  /* 0x000058000a107625 */ /* 0x001fe200078e021b */
[----:B------:R-:W-:-:S03]  /*0a20*/  SHF.L.U32 R21, R18, 0x10, RZ ;  /* 0x0000001012157819 */ /* 0x000fc600000006ff */
[-C--:B------:R-:W-:Y:S02]  /*0a30*/  IMAD.WIDE R10, R10, R27.reuse, c[0x0][0x188] ;  /* 0x000062000a0a7625 */ /* 0x080fe400078e021b */
[----:B------:R0:W4:Y:S02]  /*0a40*/  LDG.E.EL.U16 R16, [R16.64] ;  /* 0x0000000410107981 */ /* 0x000124000c2e1500 */
[----:B------:R-:W-:-:S05]  /*0a50*/  IMAD.WIDE R22, R22, R27, c[0x0][0x170] ;  /* 0x00005c0016167625 */ /* 0x000fca00078e021b */
[----:B------:R1:W2:Y:S04]  /*0a60*/  LDG.E.EL.U16 R18, [R22.64+0x2] ;  /* 0x0000020416127981 */ /* 0x0002a8000c2e1500 */
[----:B0-----:R0:W3:Y:S02]  /*0a70*/  LDG.E.EL.U16 R17, [R10.64] ;  /* 0x000000040a117981 */ /* 0x0010e4000c2e1500 */
[----:B0-----:R-:W-:Y:S01]  /*0a80*/  IMAD.U32 R10, R19, 0x10000, RZ ;  /* 0x00010000130a7824 */ /* 0x001fe200078e00ff */
[----:B-1----:R-:W-:Y:S01]  /*0a90*/  FMUL R19, R21, R7 ;  /* 0x0000000715137220 */ /* 0x002fe20000400000 */
[-C--:B------:R-:W-:Y:S01]  /*0aa0*/  IMAD.WIDE R20, R20, R27.reuse, c[0x0][0x160] ;  /* 0x0000580014147625 */ /* 0x080fe200078e021b */
[----:B------:R-:W-:Y:S04]  /*0ab0*/  MUFU.RSQ R23, R34 ;  /* 0x0000002200177308 */ /* 0x000fe80000001400 */
[----:B------:R0:W3:Y:S01]  /*0ac0*/  LDG.E.EL.U16 R28, [R20.64] ;  /* 0x00000004141c7981 */ /* 0x0000e2000c2e1500 */
[----:B------:R-:W-:Y:S01]  /*0ad0*/  FFMA R19, -R19, R10, RZ ;  /* 0x0000000a13137223 */ /* 0x000fe200000001ff */
[----:B------:R-:W-:-:S02]  /*0ae0*/  IMAD.WIDE R10, R30, R27, c[0x0][0x198] ;  /* 0x000066001e0a7625 */ /* 0x000fc400078e021b */
[----:B0-----:R0:W1:Y:S01]  /*0af0*/  MUFU.RSQ R21, R29 ;  /* 0x0000001d00157308 */ /* 0x0010620000001400 */
[----:B------:R-:W-:Y:S02]  /*0b00*/  SHF.L.U32 R22, R37, 0x10, RZ ;  /* 0x0000001025167819 */ /* 0x000fe400000006ff */
[----:B0-----:R-:W-:Y:S02]  /*0b10*/  PRMT R29, RZ, 0x7610, R29 ;  /* 0x00007610ff1d7816 */ /* 0x001fe4000000001d */
[----:B------:R-:W-:Y:S01]  /*0b20*/  SHF.L.U32 R32, R32, 0x10, RZ ;  /* 0x0000001020207819 */ /* 0x000fe200000006ff */
[----:B------:R-:W-:-:S03]  /*0b30*/  IMAD.U32 R35, R35, 0x10000, RZ ;  /* 0x0001000023237824 */ /* 0x000fc600078e00ff */
[----:B------:R5:W3:Y:S01]  /*0b40*/  @!P1 LDG.E.EL.U16 R29, [R10.64+0x2] ;  /* 0x000002040a1d9981 */ /* 0x000ae2000c2e1500 */
[----:B-1----:R-:W-:Y:S01]  /*0b50*/  FMUL R22, R21, R22 ;  /* 0x0000001615167220 */ /* 0x002fe20000400000 */
[----:B------:R-:W0:Y:S01]  /*0b60*/  MUFU.RSQ R26, R26 ;  /* 0x0000001a001a7308 */ /* 0x000e220000001400 */
[----:B------:R-:W-:Y:S01]  /*0b70*/  FMUL R23, R23, R32 ;  /* 0x0000002017177220 */ /* 0x000fe20000400000 */
[----:B------:R-:W-:Y:S01]  /*0b80*/  PRMT R30, RZ, 0x7610, R30 ;  /* 0x00007610ff1e7816 */ /* 0x000fe2000000001e */
[----:B------:R-:W-:Y:S01]  /*0b90*/  FFMA R32, -R22, R35, RZ ;  /* 0x0000002316207223 */ /* 0x000fe200000001ff */
[----:B------:R-:W-:-:S04]  /*0ba0*/  SHF.L.U32 R22, R31, 0x10, RZ ;  /* 0x000000101f167819 */ /* 0x000fc800000006ff */
[----:B------:R-:W1:Y:S01]  /*0bb0*/  MUFU.RSQ R36, R36 ;  /* 0x0000002400247308 */ /* 0x000e620000001400 */
[----:B------:R-:W-:Y:S01]  /*0bc0*/  IMAD.WIDE R20, R2, R27, c[0x0][0x160] ;  /* 0x0000580002147625 */ /* 0x000fe200078e021b */
[----:B------:R-:W-:Y:S01]  /*0bd0*/  @P0 FMUL R32, R23, R22 ;  /* 0x0000001617200220 */ /* 0x000fe20000400000 */
[----:B------:R5:W3:Y:S05]  /*0be0*/  @P3 LDG.E.EL.U16 R30, [R10.64] ;  /* 0x000000040a1e3981 */ /* 0x000aea000c2e1500 */
[----:B------:R-:W1:Y:S01]  /*0bf0*/  MUFU.RSQ R33, R33 ;  /* 0x0000002100217308 */ /* 0x000e620000001400 */
[----:B------:R-:W-:Y:S01]  /*0c00*/  IMAD.WIDE R22, R12, R27, c[0x0][0x170] ;  /* 0x00005c000c167625 */ /* 0x000fe200078e021b */
[----:B------:R-:W3:Y:S03]  /*0c10*/  LDG.E.64 R20, [R20.64] ;  /* 0x0000000414147981 */ /* 0x000ee6000c1e1b00 */
[----:B-----5:R-:W-:Y:S01]  /*0c20*/  IMAD.U32 R10, R13, 0x10000, RZ ;  /* 0x000100000d0a7824 */ /* 0x020fe200078e00ff */
[----:B------:R-:W-:Y:S01]  /*0c30*/  SHF.L.U32 R11, R24, 0x10, RZ ;  /* 0x00000010180b7819 */ /* 0x000fe200000006ff */
[----:B------:R-:W-:Y:S01]  /*0c40*/  IMAD.U32 R13, R14, 0x10000, RZ ;  /* 0x000100000e0d7824 */ /* 0x000fe200078e00ff */
[----:B------:R-:W5:Y:S01]  /*0c50*/  LDG.E.EL.64 R22, [R22.64] ;  /* 0x0000000416167981 */ /* 0x000f62000c2e1b00 */
[----:B------:R-:W-:-:S02]  /*0c60*/  LEA R25, R25, R12, 0x7 ;  /* 0x0000000c19197211 */ /* 0x000fc400078e38ff */
[----:B------:R-:W-:Y:S01]  /*0c70*/  SHF.L.U32 R9, R9, 0x10, RZ ;  /* 0x0000001009097819 */ /* 0x000fe200000006ff */
[----:B0-----:R-:W-:Y:S01]  /*0c80*/  FMUL R26, R26, R13 ;  /* 0x0000000d1a1a7220 */ /* 0x001fe20000400000 */
[----:B-1----:R-:W-:Y:S01]  /*0c90*/  FMUL R36, R36, R11 ;  /* 0x0000000b24247220 */ /* 0x002fe20000400000 */
[----:B------:R-:W-:Y:S01]  /*0ca0*/  SHF.L.U32 R13, R15, 0x10, RZ ;  /* 0x000000100f0d7819 */ /* 0x000fe200000006ff */
[----:B------:R-:W-:Y:S01]  /*0cb0*/  IMAD.WIDE R14, R25, R8, c[0x0][0x180] ;  /* 0x00006000190e7625 */ /* 0x000fe200078e0208 */
[----:B------:R-:W-:Y:S01]  /*0cc0*/  FMUL R31, R33, R10 ;  /* 0x0000000a211f7220 */ /* 0x000fe20000400000 */
[----:B------:R-:W-:Y:S02]  /*0cd0*/  FFMA R34, -R36, R9, RZ ;  /* 0x0000000924227223 */ /* 0x000fe400000001ff */
[----:B------:R-:W-:Y:S01]  /*0ce0*/  IMAD.WIDE R10, R25, R8, c[0x0][0x178] ;  /* 0x00005e00190a7625 */ /* 0x000fe200078e0208 */
[----:B------:R-:W-:-:S03]  /*0cf0*/  @P1 FMUL R34, R26, R13 ;  /* 0x0000000d1a221220 */ /* 0x000fc60000400000 */
[-C--:B------:R-:W-:Y:S02]  /*0d00*/  IMAD.WIDE R24, R12, R27.reuse, c[0x0][0x198] ;  /* 0x000066000c187625 */ /* 0x080fe400078e021b */
[----:B------:R-:W5:Y:S02]  /*0d10*/  LDG.E.EL.128 R8, [R10.64] ;  /* 0x000000040a087981 */ /* 0x000f64000c2e1d00 */
[----:B------:R-:W-:Y:S02]  /*0d20*/  IMAD.WIDE R26, R2, R27, c[0x0][0x188] ;  /* 0x00006200021a7625 */ /* 0x000fe400078e021b */
[----:B------:R-:W5:Y:S04]  /*0d30*/  LDG.E.EL.128 R12, [R14.64] ;  /* 0x000000040e0c7981 */ /* 0x000f68000c2e1d00 */
[----:B------:R-:W5:Y:S04]  /*0d40*/  LDG.E.64 R26, [R26.64] ;  /* 0x000000041a1a7981 */ /* 0x000f68000c1e1b00 */
[----:B------:R-:W5:Y:S01]  /*0d50*/  LDG.E.EL.64 R24, [R24.64] ;  /* 0x0000000418187981 */ /* 0x000f62000c2e1b00 */
[----:B------:R-:W0:Y:S01]  /*0d60*/  MUFU.RSQ R33, R3 ;  /* 0x0000000300217308 */ /* 0x000e220000001400 */
[----:B----4-:R-:W-:-:S02]  /*0d70*/  SHF.L.U32 R16, R16, 0x10, RZ ;  /* 0x0000001010107819 */ /* 0x010fc400000006ff */
[----:B--2---:R-:W-:Y:S01]  /*0d80*/  SHF.L.U32 R18, R18, 0x10, RZ ;  /* 0x0000001012127819 */ /* 0x004fe200000006ff */
[----:B---3--:R-:W-:-:S04]  /*0d90*/  IMAD.U32 R28, R28, 0x10000, RZ ;  /* 0x000100001c1c7824 */ /* 0x008fc800078e00ff */
[----:B0-----:R-:W-:Y:S01]  /*0da0*/  FMUL R3, R28, R33 ;  /* 0x000000211c037220 */ /* 0x001fe20000400000 */
[----:B------:R-:W-:-:S05]  /*0db0*/  SHF.L.U32 R29, R29, 0x10, RZ ;  /* 0x000000101d1d7819 */ /* 0x000fca00000006ff */
[----:B------:R-:W-:Y:S01]  /*0dc0*/  FFMA R36, -R0, R29, RZ ;  /* 0x0000001d00247223 */ /* 0x000fe200000001ff */
[----:B------:R-:W-:Y:S02]  /*0dd0*/  SHF.L.U32 R0, R17, 0x10, RZ ;  /* 0x0000001011007819 */ /* 0x000fe400000006ff */
[----:B------:R-:W-:-:S03]  /*0de0*/  SHF.L.U32 R17, R6, 0x10, RZ ;  /* 0x0000001006117819 */ /* 0x000fc600000006ff */
[----:B------:R-:W-:Y:S01]  /*0df0*/  FMUL R0, R0, R7 ;  /* 0x0000000700007220 */ /* 0x000fe20000400000 */
[----:B------:R-:W-:Y:S01]  /*0e00*/  IMAD.U32 R29, R5, 0x10000, RZ ;  /* 0x00010000051d7824 */ /* 0x000fe200078e00ff */
[----:B------:R-:W-:Y:S02]  /*0e10*/  FMUL R5, R16, R33 ;  /* 0x0000002110057220 */ /* 0x000fe40000400000 */
[----:B------:R-:W-:Y:S01]  /*0e20*/  FFMA R17, -R0, R17, RZ ;  /* 0x0000001100117223 */ /* 0x000fe200000001ff */
[----:B------:R-:W-:Y:S01]  /*0e30*/  IMAD.U32 R30, R30, 0x10000, RZ ;  /* 0x000100001e1e7824 */ /* 0x000fe200078e00ff */
[----:B------:R-:W-:Y:S02]  /*0e40*/  PRMT R0, R20, 0x7632, R0 ;  /* 0x0000763214007816 */ /* 0x000fe40000000000 */
[----:B------:R-:W-:Y:S01]  /*0e50*/  PRMT R16, R21, 0x7632, R16 ;  /* 0x0000763215107816 */ /* 0x000fe20000000010 */
[----:B------:R-:W-:Y:S02]  /*0e60*/  FFMA R5, -R5, R29, RZ ;  /* 0x0000001d05057223 */ /* 0x000fe400000001ff */
[----:B------:R-:W-:Y:S01]  /*0e70*/  IMAD.U32 R0, R0, 0x10000, RZ ;  /* 0x0001000000007824 */ /* 0x000fe200078e00ff */
[----:B-----5:R-:W-:Y:S01]  /*0e80*/  PRMT R6, R22, 0x7632, R6 ;  /* 0x0000763216067816 */ /* 0x020fe20000000006 */
[----:B------:R-:W-:Y:S01]  /*0e90*/  IMAD.U32 R16, R16, 0x10000, RZ ;  /* 0x0001000010107824 */ /* 0x000fe200078e00ff */
[----:B------:R-:W-:Y:S01]  /*0ea0*/  PRMT R28, R23, 0x7632, R28 ;  /* 0x00007632171c7816 */ /* 0x000fe2000000001c */
[----:B------:R-:W-:Y:S01]  /*0eb0*/  FFMA R3, -R3, R18, RZ ;  /* 0x0000001203037223 */ /* 0x000fe200000001ff */
[----:B------:R-:W-:Y:S01]  /*0ec0*/  @P1 FMUL R36, R31, R30 ;  /* 0x0000001e1f241220 */ /* 0x000fe20000400000 */
[----:B------:R-:W-:Y:S01]  /*0ed0*/  SHF.L.U32 R20, R20, 0x10, RZ ;  /* 0x0000001014147819 */ /* 0x000fe200000006ff */
[-C--:B------:R-:W-:Y:S01]  /*0ee0*/  FMUL R0, R0, R33.reuse ;  /* 0x0000002100007220 */ /* 0x080fe20000400000 */
[----:B------:R-:W-:Y:S01]  /*0ef0*/  SHF.L.U32 R18, R21, 0x10, RZ ;  /* 0x0000001015127819 */ /* 0x000fe200000006ff */
[----:B------:R-:W-:Y:S01]  /*0f00*/  FMUL R16, R16, R33 ;  /* 0x0000002110107220 */ /* 0x000fe20000400000 */
[----:B------:R-:W-:-:S02]  /*0f10*/  SHF.L.U32 R29, R6, 0x10, RZ ;  /* 0x00000010061d7819 */ /* 0x000fc400000006ff */
[----:B------:R-:W-:Y:S01]  /*0f20*/  SHF.L.U32 R31, R28, 0x10, RZ ;  /* 0x000000101c1f7819 */ /* 0x000fe200000006ff */
[-C--:B------:R-:W-:Y:S01]  /*0f30*/  FMUL R21, R20, R33.reuse ;  /* 0x0000002114157220 */ /* 0x080fe20000400000 */
[----:B------:R-:W-:Y:S01]  /*0f40*/  SHF.L.U32 R22, R22, 0x10, RZ ;  /* 0x0000001016167819 */ /* 0x000fe200000006ff */
[----:B------:R-:W-:Y:S01]  /*0f50*/  FMUL R18, R18, R33 ;  /* 0x0000002112127220 */ /* 0x000fe20000400000 */
[----:B------:R-:W-:Y:S01]  /*0f60*/  SHF.L.U32 R23, R23, 0x10, RZ ;  /* 0x0000001017177819 */ /* 0x000fe200000006ff */
[----:B------:R-:W-:Y:S01]  /*0f70*/  FMUL R0, R0, R29 ;  /* 0x0000001d00007220 */ /* 0x000fe20000400000 */
[----:B------:R-:W-:Y:S01]  /*0f80*/  FMUL R16, R16, R31 ;  /* 0x0000001f10107220 */ /* 0x000fe20000400000 */
[----:B------:R-:W-:Y:S02]  /*0f90*/  FMUL R21, R21, R22 ;  /* 0x0000001615157220 */ /* 0x000fe40000400000 */
[----:B------:R-:W-:Y:S01]  /*0fa0*/  FMUL R23, R18, R23 ;  /* 0x0000001712177220 */ /* 0x000fe20000400000 */
[----:B------:R-:W-:Y:S01]  /*0fb0*/  FMUL R0, R9, R0 ;  /* 0x0000000009007220 */ /* 0x000fe20000400000 */
[----:B------:R-:W-:Y:S01]  /*0fc0*/  FMUL R16, R11, R16 ;  /* 0x000000100b107220 */ /* 0x000fe20000400000 */
[----:B------:R-:W-:-:S02]  /*0fd0*/  PRMT R6, R26, 0x7632, R6 ;  /* 0x000076321a067816 */ /* 0x000fc40000000006 */
[----:B------:R-:W-:Y:S01]  /*0fe0*/  PRMT R18, R27, 0x7632, R18 ;  /* 0x000076321b127816 */ /* 0x000fe20000000012 */
[----:B------:R-:W-:Y:S01]  /*0ff0*/  FMUL R21, R8, R21 ;  /* 0x0000001508157220 */ /* 0x000fe20000400000 */
[----:B------:R-:W-:Y:S01]  /*1000*/  FMUL R23, R10, R23 ;  /* 0x000000170a177220 */ /* 0x000fe20000400000 */
[----:B------:R-:W-:Y:S01]  /*1010*/  FFMA R32, R13, R32, R0 ;  /* 0x000000200d207223 */ /* 0x000fe20000000000 */
[----:B------:R-:W-:Y:S01]  /*1020*/  FFMA R34, R15, R34, R16 ;  /* 0x000000220f227223 */ /* 0x000fe20000000010 */
[----:B------:R-:W-:Y:S01]  /*1030*/  SHF.L.U32 R26, R26, 0x10, RZ ;  /* 0x000000101a1a7819 */ /* 0x000fe200000006ff */
[----:B------:R-:W-:Y:S01]  /*1040*/  IMAD.U32 R20, R27, 0x10000, RZ ;  /* 0x000100001b147824 */ /* 0x000fe200078e00ff */
[----:B------:R-:W-:Y:S02]  /*1050*/  SHF.L.U32 R6, R6, 0x10, RZ ;  /* 0x0000001006067819 */ /* 0x000fe400000006ff */
[----:B------:R-:W-:Y:S02]  /*1060*/  PRMT R0, R24, 0x7632, R0 ;  /* 0x0000763218007816 */ /* 0x000fe40000000000 */
[----:B------:R-:W-:-:S02]  /*1070*/  PRMT R16, R25, 0x7632, R16 ;  /* 0x0000763219107816 */ /* 0x000fc40000000010 */
[----:B------:R-:W-:Y:S01]  /*1080*/  SHF.L.U32 R18, R18, 0x10, RZ ;  /* 0x0000001012127819 */ /* 0x000fe200000006ff */
[----:B------:R-:W-:Y:S01]  /*1090*/  FFMA R5, R12, R5, R21 ;  /* 0x000000050c057223 */ /* 0x000fe20000000015 */
[----:B------:R-:W-:Y:S01]  /*10a0*/  FFMA R3, R14, R3, R23 ;  /* 0x000000030e037223 */ /* 0x000fe20000000017 */
[----:B------:R-:W-:Y:S01]  /*10b0*/  SHF.L.U32 R25, R25, 0x10, RZ ;  /* 0x0000001019197819 */ /* 0x000fe200000006ff */
[-C--:B------:R-:W-:Y:S01]  /*10c0*/  FMUL R21, R26, R7.reuse ;  /* 0x000000071a157220 */ /* 0x080fe20000400000 */
[----:B------:R-:W-:Y:S01]  /*10d0*/  SHF.L.U32 R16, R16, 0x10, RZ ;  /* 0x0000001010107819 */ /* 0x000fe200000006ff */
[-C--:B------:R-:W-:Y:S01]  /*10e0*/  FMUL R20, R20, R7.reuse ;  /* 0x0000000714147220 */ /* 0x080fe20000400000 */
[-C--:B------:R-:W-:Y:S01]  /*10f0*/  FMUL R23, R6, R7.reuse ;  /* 0x0000000706177220 */ /* 0x080fe20000400000 */
[----:B------:R-:W-:Y:S01]  /*1100*/  IMAD.U32 R24, R24, 0x10000, RZ ;  /* 0x0001000018187824 */ /* 0x000fe200078e00ff */
[----:B------:R-:W-:Y:S01]  /*1110*/  FMUL R7, R18, R7 ;  /* 0x0000000712077220 */ /* 0x000fe20000400000 */
[----:B------:R-:W-:Y:S01]  /*1120*/  IMAD.U32 R0, R0, 0x10000, RZ ;  /* 0x0001000000007824 */ /* 0x000fe200078e00ff */
[----:B------:R-:W-:Y:S01]  /*1130*/  FMUL R25, R25, R20 ;  /* 0x0000001419197220 */ /* 0x000fe20000400000 */
[----:B------:R-:W-:Y:S01]  /*1140*/  FMUL R21, R24, R21 ;  /* 0x0000001518157220 */ /* 0x000fe20000400000 */
[----:B------:R-:W-:Y:S01]  /*1150*/  FMUL R16, R16, R7 ;  /* 0x0000000710107220 */ /* 0x000fe20000400000 */
[----:B------:R-:W-:Y:S01]  /*1160*/  FMUL R0, R0, R23 ;  /* 0x0000001700007220 */ /* 0x000fe20000400000 */
[----:B------:R-:W-:Y:S01]  /*1170*/  FMUL R25, R10, R25 ;  /* 0x000000190a197220 */ /* 0x000fe20000400000 */
[----:B------:R-:W-:Y:S01]  /*1180*/  FMUL R21, R8, R21 ;  /* 0x0000001508157220 */ /* 0x000fe20000400000 */
[----:B------:R-:W-:Y:S01]  /*1190*/  FMUL R16, R11, R16 ;  /* 0x000000100b107220 */ /* 0x000fe20000400000 */
[----:B------:R-:W-:Y:S01]  /*11a0*/  FMUL R0, R9, R0 ;  /* 0x0000000009007220 */ /* 0x000fe20000400000 */
[----:B------:R-:W-:Y:S01]  /*11b0*/  MOV R9, 0x2 ;  /* 0x0000000200097802 */ /* 0x000fe20000000f00 */
[----:B------:R-:W-:Y:S01]  /*11c0*/  FFMA R17, R12, R17, R21 ;  /* 0x000000110c117223 */ /* 0x000fe20000000015 */
[----:B------:R-:W-:Y:S01]  /*11d0*/  FFMA R14, R14, R19, R25 ;  /* 0x000000130e0e7223 */ /* 0x000fe20000000019 */
[----:B------:R-:W-:Y:S01]  /*11e0*/  FFMA R0, R13, R4, R0 ;  /* 0x000000040d007223 */ /* 0x000fe20000000000 */
[----:B------:R-:W-:Y:S01]  /*11f0*/  FFMA R7, R15, R36, R16 ;  /* 0x000000240f077223 */ /* 0x000fe20000000010 */
[----:B------:R-:W-:Y:S01]  /*1200*/  F2FP.BF16.PACK_AB R32, R32, R5 ;  /* 0x000000052020723e */ /* 0x000fe200000010ff */
[----:B------:R-:W-:Y:S01]  /*1210*/  IMAD.WIDE R4, R2, R9, c[0x0][0x1a0] ;  /* 0x0000680002047625 */ /* 0x000fe200078e0209 */
[----:B------:R-:W-:-:S02]  /*1220*/  F2FP.BF16.PACK_AB R33, R34, R3 ;  /* 0x000000032221723e */ /* 0x000fc400000010ff */
[----:B------:R-:W-:Y:S01]  /*1230*/  F2FP.BF16.PACK_AB R6, R0, R17 ;  /* 0x000000110006723e */ /* 0x000fe200000010ff */
[----:B------:R-:W-:Y:S01]  /*1240*/  IMAD.WIDE R2, R2, R9, c[0x0][0x1a8] ;  /* 0x00006a0002027625 */ /* 0x000fe200078e0209 */
[----:B------:R-:W-:Y:S01]  /*1250*/  F2FP.BF16.PACK_AB R7, R7, R14 ;  /* 0x0000000e0707723e */ /* 0x000fe200000010ff */
[----:B------:R-:W-:Y:S04]  /*1260*/  STG.E.64 [R4.64], R32 ;  /* 0x0000002004007986 */ /* 0x000fe8000c101b04 */
[----:B------:R-:W-:Y:S01]  /*1270*/  STG.E.64 [R2.64], R6 ;  /* 0x0000000602007986 */ /* 0x000fe2000c101b04 */
[----:B------:R-:W-:Y:S05]  /*1280*/  EXIT ;  /* 0x000000000000794d */ /* 0x000fea0003800000 */
.L_x_0:
[----:B------:R-:W-:-:S00]  /*1290*/  BRA `(.L_x_0) ;  /* 0xfffffff000007947 */ /* 0x000fc0000383ffff */
[----:B------:R-:W-:-:S00]  /*12a0*/  NOP ;  /* 0x0000000000007918 */ /* 0x000fc00000000000 */
        /* <DEDUP_REMOVED lines=13> */
.L_x_1:


//--------------------- .nv.global.init           --------------------------
	.section	.nv.global.init,"aw",@progbits
.nv.global.init:
	.type		_$_str,@object
	.size		_$_str,(.L_0 - _$_str)
_$_str:
        /*0000*/ 	.byte	0x5f, 0x5f, 0x43, 0x55, 0x44, 0x41, 0x5f, 0x46, 0x54, 0x5a, 0x00
.L_0:
